//
// Generated by NVIDIA NVVM Compiler
//
// Compiler Build ID: CL-36424714
// Cuda compilation tools, release 13.0, V13.0.88
// Based on NVVM 20.0.0
//

.version 9.0
.target sm_100
.address_size 64

	// .globl	_Z10TestKernelPyi
// _ZZ10TestKernelPyiE11shared_data has been demoted

.visible .entry _Z10TestKernelPyi(
	.param .u64 .ptr .align 1 _Z10TestKernelPyi_param_0,
	.param .u32 _Z10TestKernelPyi_param_1
)
{
	.reg .b32 	%r<8>;
	.reg .b64 	%rd<6>;
	// demoted variable
	.shared .align 4 .b8 _ZZ10TestKernelPyiE11shared_data[4096];
	ld.param.u64 	%rd3, [_Z10TestKernelPyi_param_0];
	ld.param.u32 	%r1, [_Z10TestKernelPyi_param_1];
	cvta.to.global.u64 	%rd4, %rd3;
	// begin inline asm
	mov.u64 	%rd1, %clock64;
	// end inline asm
	mov.u32 	%r2, %tid.x;
	mul.lo.s32 	%r3, %r1, %r2;
	shl.b32 	%r4, %r3, 2;
	mov.u32 	%r5, _ZZ10TestKernelPyiE11shared_data;
	add.s32 	%r6, %r5, %r4;
	mov.b32 	%r7, 1107296256;
	st.shared.u32 	[%r6], %r7;
	// begin inline asm
	mov.u64 	%rd2, %clock64;
	// end inline asm
	sub.s64 	%rd5, %rd2, %rd1;
	st.global.u64 	[%rd4], %rd5;
	ret;

}


// ===== COMPILED SASS (sm_100) =====

	.target	sm_100

	.elftype	@"ET_EXEC"


//--------------------- .note.nv.tkinfo           --------------------------
	.section	.note.nv.tkinfo,"",@"SHT_NOTE"
	.sectionflags	@"SHF_NOTE_NV_TKINFO"
	.tkinfo
        /*0018*/ 	.word	0x00000002
        /*0030*/ 	.string	""
        /*0030*/ 	.string	"ptxas"
        /*0030*/ 	.string	"Cuda compilation tools, release 13.0, V13.0.88"
        /*0030*/ 	.string	"Build cuda_13.0.r13.0/compiler.36424714_0"
        /*0030*/ 	.string	"-arch sm_100 -m 64 "



//--------------------- .note.nv.cuinfo           --------------------------
	.section	.note.nv.cuinfo,"",@"SHT_NOTE"
	.sectionflags	@"SHF_NOTE_NV_CUINFO"
        /*0018*/ 	.short	0x0002
        /*001a*/ 	.short	0x0064
        /*001c*/ 	.short	0x0082
	.zero		2


//--------------------- .nv.info                  --------------------------
	.section	.nv.info,"",@"SHT_CUDA_INFO"
	.align	4


	//----- nvinfo : EIATTR_REGCOUNT
	.align		4
        /*0000*/ 	.byte	0x04, 0x2f
        /*0002*/ 	.short	(.L_1 - .L_0)
	.align		4
.L_0:
        /*0004*/ 	.word	index@(_Z10TestKernelPyi)
        /*0008*/ 	.word	0x0000000a


	//----- nvinfo : EIATTR_FRAME_SIZE
	.align		4
.L_1:
        /*000c*/ 	.byte	0x04, 0x11
        /*000e*/ 	.short	(.L_3 - .L_2)
	.align		4
.L_2:
        /*0010*/ 	.word	index@(_Z10TestKernelPyi)
        /*0014*/ 	.word	0x00000000


	//----- nvinfo : EIATTR_MIN_STACK_SIZE
	.align		4
.L_3:
        /*0018*/ 	.byte	0x04, 0x12
        /*001a*/ 	.short	(.L_5 - .L_4)
	.align		4
.L_4:
        /*001c*/ 	.word	index@(_Z10TestKernelPyi)
        /*0020*/ 	.word	0x00000000
.L_5:


//--------------------- .nv.compat                --------------------------
	.section	.nv.compat,"",@"SHT_CUDA_COMPAT_INFO"
	.align	4
        /*0000*/ 	.byte	0x02, 0x09, 0x00, 0x00, 0x02, 0x02, 0x01, 0x00, 0x02, 0x05, 0x05, 0x00, 0x03, 0x07, 0x01, 0x01
        /*0010*/ 	.byte	0x02, 0x03, 0x00, 0x00, 0x02, 0x06, 0x01, 0x00, 0x04, 0x0b, 0x08, 0x00, 0x09, 0x00, 0x00, 0x00
        /*0020*/ 	.byte	0x00, 0x00, 0x00, 0x00


//--------------------- .nv.info._Z10TestKernelPyi --------------------------
	.section	.nv.info._Z10TestKernelPyi,"",@"SHT_CUDA_INFO"
	.sectionflags	@""
	.align	4


	//----- nvinfo : EIATTR_CUDA_API_VERSION
	.align		4
        /*0000*/ 	.byte	0x04, 0x37
        /*0002*/ 	.short	(.L_7 - .L_6)
.L_6:
        /*0004*/ 	.word	0x00000082


	//----- nvinfo : EIATTR_KPARAM_INFO
	.align		4
.L_7:
        /*0008*/ 	.byte	0x04, 0x17
        /*000a*/ 	.short	(.L_9 - .L_8)
.L_8:
        /*000c*/ 	.word	0x00000000
        /*0010*/ 	.short	0x0001
        /*0012*/ 	.short	0x0008
        /*0014*/ 	.byte	0x00, 0xf0, 0x11, 0x00


	//----- nvinfo : EIATTR_KPARAM_INFO
	.align		4
.L_9:
        /*0018*/ 	.byte	0x04, 0x17
        /*001a*/ 	.short	(.L_11 - .L_10)
.L_10:
        /*001c*/ 	.word	0x00000000
        /*0020*/ 	.short	0x0000
        /*0022*/ 	.short	0x0000
        /*0024*/ 	.byte	0x00, 0xf5, 0x21, 0x00


	//----- nvinfo : EIATTR_SPARSE_MMA_MASK
	.align		4
.L_11:
        /*0028*/ 	.byte	0x03, 0x50
        /*002a*/ 	.short	0x0000


	//----- nvinfo : EIATTR_MAXREG_COUNT
	.align		4
        /*002c*/ 	.byte	0x03, 0x1b
        /*002e*/ 	.short	0x00ff


	//----- nvinfo : EIATTR_MERCURY_ISA_VERSION
	.align		4
        /*0030*/ 	.byte	0x03, 0x5f
        /*0032*/ 	.short	0x0101


	//----- nvinfo : EIATTR_VRC_CTA_INIT_COUNT
	.align		4
        /*0034*/ 	.byte	0x02, 0x4a
	.zero		1
	.zero		1


	//----- nvinfo : EIATTR_EXIT_INSTR_OFFSETS
	.align		4
        /*0038*/ 	.byte	0x04, 0x1c
        /*003a*/ 	.short	(.L_13 - .L_12)


	//   ....[0]....
.L_12:
        /*003c*/ 	.word	0x00000120


	//----- nvinfo : EIATTR_CBANK_PARAM_SIZE
	.align		4
.L_13:
        /*0040*/ 	.byte	0x03, 0x19
        /*0042*/ 	.short	0x000c


	//----- nvinfo : EIATTR_PARAM_CBANK
	.align		4
        /*0044*/ 	.byte	0x04, 0x0a
        /*0046*/ 	.short	(.L_15 - .L_14)
	.align		4
.L_14:
        /*0048*/ 	.word	index@(.nv.constant0._Z10TestKernelPyi)
        /*004c*/ 	.short	0x0380
        /*004e*/ 	.short	0x000c


	//----- nvinfo : EIATTR_SW_WAR
	.align		4
.L_15:
        /*0050*/ 	.byte	0x04, 0x36
        /*0052*/ 	.short	(.L_17 - .L_16)
.L_16:
        /*0054*/ 	.word	0x00000008
.L_17:


//--------------------- .nv.callgraph             --------------------------
	.section	.nv.callgraph,"",@"SHT_CUDA_CALLGRAPH"
	.align	4
	.sectionentsize	8
	.align		4
        /*0000*/ 	.word	0x00000000
	.align		4
        /*0004*/ 	.word	0xffffffff
	.align		4
        /*0008*/ 	.word	0x00000000
	.align		4
        /*000c*/ 	.word	0xfffffffe
	.align		4
        /*0010*/ 	.word	0x00000000
	.align		4
        /*0014*/ 	.word	0xfffffffd
	.align		4
        /*0018*/ 	.word	0x00000000
	.align		4
        /*001c*/ 	.word	0xfffffffc


//--------------------- .text._Z10TestKernelPyi   --------------------------
	.section	.text._Z10TestKernelPyi,"ax",@progbits
	.align	128
        .global         _Z10TestKernelPyi
        .type           _Z10TestKernelPyi,@function
        .size           _Z10TestKernelPyi,(.L_x_1 - _Z10TestKernelPyi)
        .other          _Z10TestKernelPyi,@"STO_CUDA_ENTRY STV_DEFAULT"
_Z10TestKernelPyi:
.text._Z10TestKernelPyi:
[----:B------:R-:W-:Y:S01]  /*0000*/  LDC R1, c[0x0][0x37c] ;  /* 0x0000df00ff017b82 */ /* 0x000fe20000000800 */
[----:B------:R-:W0:Y:S01]  /*0010*/  LDCU.64 UR6, c[0x0][0x358] ;  /* 0x00006b00ff0677ac */ /* 0x000e220008000a00 */
[----:B------:R-:W-:Y:S01]  /*0020*/  NOP ;  /* 0x0000000000007918 */ /* 0x000fe20000000000 */
[----:B------:R-:W-:Y:S01]  /*0030*/  CS2R R4, SR_CLOCKLO ;  /* 0x0000000000047805 */ /* 0x000fe20000015000 */
[----:B------:R-:W1:Y:S04]  /*0040*/  S2R R0, SR_TID.X ;  /* 0x0000000000007919 */ /* 0x000e680000002100 */
[----:B------:R-:W2:Y:S01]  /*0050*/  S2UR UR5, SR_CgaCtaId ;  /* 0x00000000000579c3 */ /* 0x000ea20000008800 */
[----:B------:R-:W1:Y:S01]  /*0060*/  LDCU UR8, c[0x0][0x388] ;  /* 0x00007100ff0877ac */ /* 0x000e620008000800 */
[----:B------:R-:W-:Y:S01]  /*0070*/  IMAD.MOV.U32 R3, RZ, RZ, 0x42000000 ;  /* 0x42000000ff037424 */ /* 0x000fe200078e00ff */
[----:B------:R-:W-:-:S02]  /*0080*/  UMOV UR4, 0x400 ;  /* 0x0000040000047882 */ /* 0x000fc40000000000 */
[----:B--2---:R-:W-:Y:S01]  /*0090*/  ULEA UR4, UR5, UR4, 0x18 ;  /* 0x0000000405047291 */ /* 0x004fe2000f8ec0ff */
[----:B-1----:R-:W-:-:S05]  /*00a0*/  IMAD R0, R0, UR8, RZ ;  /* 0x0000000800007c24 */ /* 0x002fca000f8e02ff */
[----:B------:R-:W-:-:S05]  /*00b0*/  LEA R0, R0, UR4, 0x2 ;  /* 0x0000000400007c11 */ /* 0x000fca000f8e10ff */
[----:B------:R1:W-:Y:S01]  /*00c0*/  STS [R0], R3 ;  /* 0x0000000300007388 */ /* 0x0003e20000000800 */
[----:B------:R-:W-:Y:S01]  /*00d0*/  CS2R R6, SR_CLOCKLO ;  /* 0x0000000000067805 */ /* 0x000fe20000015000 */
[----:B-1----:R-:W0:Y:S05]  /*00e0*/  LDC.64 R2, c[0x0][0x380] ;  /* 0x0000e000ff027b82 */ /* 0x002e2a0000000a00 */
[----:B------:R-:W-:-:S05]  /*00f0*/  IADD3 R4, P0, PT, -R4, R6, RZ ;  /* 0x0000000604047210 */ /* 0x000fca0007f1e1ff */
[----:B------:R-:W-:-:S05]  /*0100*/  IMAD.X R5, R7, 0x1, ~R5, P0 ;  /* 0x0000000107057824 */ /* 0x000fca00000e0e05 */
[----:B0-----:R-:W-:Y:S01]  /*0110*/  STG.E.64 desc[UR6][R2.64], R4 ;  /* 0x0000000402007986 */ /* 0x001fe2000c101b06 */
[----:B------:R-:W-:Y:S05]  /*0120*/  EXIT ;  /* 0x000000000000794d */ /* 0x000fea0003800000 */
.L_x_0:
[----:B------:R-:W-:-:S00]  /*0130*/  BRA `(.L_x_0) ;  /* 0xfffffffc00fc7947 */ /* 0x000fc0000383ffff */
[----:B------:R-:W-:-:S00]  /*0140*/  NOP ;  /* 0x0000000000007918 */ /* 0x000fc00000000000 */
        /* <DEDUP_REMOVED lines=11> */
.L_x_1:


//--------------------- .nv.shared._Z10TestKernelPyi --------------------------
	.section	.nv.shared._Z10TestKernelPyi,"aw",@nobits
	.sectionflags	@""
	.align	4
.nv.shared._Z10TestKernelPyi:
	.zero		5120


//--------------------- .nv.shared.reserved.0     --------------------------
	.section	.nv.shared.reserved.0,"aw",@nobits
	.weak		__nv_reservedSMEM_offset_0_alias
	.size		__nv_reservedSMEM_offset_0_alias, 0, 64
	.other		__nv_reservedSMEM_offset_0_alias,@"STO_CUDA_RESERVED_SHARED STV_DEFAULT"
__nv_reservedSMEM_offset_0_alias:
	.zero		0
	.zero		64


//--------------------- .nv.constant0._Z10TestKernelPyi --------------------------
	.section	.nv.constant0._Z10TestKernelPyi,"a",@progbits
	.sectionflags	@""
	.align	4
.nv.constant0._Z10TestKernelPyi:
	.zero		908


//--------------------- SYMBOLS --------------------------

	.type		.nv.reservedSmem.offset0,@object
	.size		.nv.reservedSmem.offset0,0x4
	.type		.nv.reservedSmem.cap,@object
	.size		.nv.reservedSmem.cap,0x4
